//
// Generated by NVIDIA NVVM Compiler
//
// Compiler Build ID: CL-36424714
// Cuda compilation tools, release 13.0, V13.0.88
// Based on NVVM 20.0.0
//

.version 9.0
.target sm_100
.address_size 64

	// .globl	_Z15common_elementsPiS_S_

.visible .entry _Z15common_elementsPiS_S_(
	.param .u64 .ptr .align 1 _Z15common_elementsPiS_S__param_0,
	.param .u64 .ptr .align 1 _Z15common_elementsPiS_S__param_1,
	.param .u64 .ptr .align 1 _Z15common_elementsPiS_S__param_2
)
{
	.reg .pred 	%p<20>;
	.reg .b32 	%r<130>;
	.reg .b64 	%rd<15>;

	ld.param.u64 	%rd7, [_Z15common_elementsPiS_S__param_0];
	ld.param.u64 	%rd8, [_Z15common_elementsPiS_S__param_1];
	ld.param.u64 	%rd9, [_Z15common_elementsPiS_S__param_2];
	cvta.to.global.u64 	%rd10, %rd9;
	mov.u32 	%r1, %ntid.x;
	mov.u32 	%r73, %ctaid.x;
	mov.u32 	%r74, %tid.x;
	mad.lo.s32 	%r96, %r1, %r73, %r74;
	mul.wide.s32 	%rd11, %r96, 4;
	add.s64 	%rd1, %rd10, %rd11;
	mov.b32 	%r75, 0;
	st.global.u32 	[%rd1], %r75;
	setp.gt.s32 	%p1, %r96, 2047;
	@%p1 bra 	$L__BB0_37;
	cvta.to.global.u64 	%rd12, %rd8;
	add.s64 	%rd2, %rd12, 32;
	mov.u32 	%r77, %nctaid.x;
	mul.lo.s32 	%r3, %r1, %r77;
	cvta.to.global.u64 	%rd3, %rd7;
	mov.b32 	%r100, 0;
$L__BB0_2:
	mul.wide.s32 	%rd13, %r96, 4;
	add.s64 	%rd4, %rd3, %rd13;
	mov.b32 	%r98, 0;
	mov.u64 	%rd14, %rd2;
$L__BB0_3:
	ld.global.u32 	%r101, [%rd4];
	ld.global.u32 	%r79, [%rd14+-32];
	setp.ne.s32 	%p2, %r101, %r79;
	@%p2 bra 	$L__BB0_5;
	add.s32 	%r100, %r100, 1;
	st.global.u32 	[%rd1], %r100;
	ld.global.u32 	%r101, [%rd4];
$L__BB0_5:
	ld.global.u32 	%r80, [%rd14+-28];
	setp.ne.s32 	%p3, %r101, %r80;
	@%p3 bra 	$L__BB0_7;
	add.s32 	%r100, %r100, 1;
	st.global.u32 	[%rd1], %r100;
	ld.global.u32 	%r101, [%rd4];
$L__BB0_7:
	ld.global.u32 	%r81, [%rd14+-24];
	setp.ne.s32 	%p4, %r101, %r81;
	@%p4 bra 	$L__BB0_9;
	add.s32 	%r100, %r100, 1;
	st.global.u32 	[%rd1], %r100;
	ld.global.u32 	%r101, [%rd4];
$L__BB0_9:
	ld.global.u32 	%r82, [%rd14+-20];
	setp.ne.s32 	%p5, %r101, %r82;
	@%p5 bra 	$L__BB0_11;
	add.s32 	%r100, %r100, 1;
	st.global.u32 	[%rd1], %r100;
	ld.global.u32 	%r101, [%rd4];
$L__BB0_11:
	ld.global.u32 	%r83, [%rd14+-16];
	setp.ne.s32 	%p6, %r101, %r83;
	@%p6 bra 	$L__BB0_13;
	add.s32 	%r100, %r100, 1;
	st.global.u32 	[%rd1], %r100;
	ld.global.u32 	%r101, [%rd4];
$L__BB0_13:
	ld.global.u32 	%r84, [%rd14+-12];
	setp.ne.s32 	%p7, %r101, %r84;
	@%p7 bra 	$L__BB0_15;
	add.s32 	%r100, %r100, 1;
	st.global.u32 	[%rd1], %r100;
	ld.global.u32 	%r101, [%rd4];
$L__BB0_15:
	ld.global.u32 	%r85, [%rd14+-8];
	setp.ne.s32 	%p8, %r101, %r85;
	@%p8 bra 	$L__BB0_17;
	add.s32 	%r100, %r100, 1;
	st.global.u32 	[%rd1], %r100;
	ld.global.u32 	%r101, [%rd4];
$L__BB0_17:
	ld.global.u32 	%r86, [%rd14+-4];
	setp.ne.s32 	%p9, %r101, %r86;
	@%p9 bra 	$L__BB0_19;
	add.s32 	%r100, %r100, 1;
	st.global.u32 	[%rd1], %r100;
	ld.global.u32 	%r101, [%rd4];
$L__BB0_19:
	ld.global.u32 	%r87, [%rd14];
	setp.ne.s32 	%p10, %r101, %r87;
	@%p10 bra 	$L__BB0_21;
	add.s32 	%r100, %r100, 1;
	st.global.u32 	[%rd1], %r100;
	ld.global.u32 	%r101, [%rd4];
$L__BB0_21:
	ld.global.u32 	%r88, [%rd14+4];
	setp.ne.s32 	%p11, %r101, %r88;
	@%p11 bra 	$L__BB0_23;
	add.s32 	%r100, %r100, 1;
	st.global.u32 	[%rd1], %r100;
	ld.global.u32 	%r101, [%rd4];
$L__BB0_23:
	ld.global.u32 	%r89, [%rd14+8];
	setp.ne.s32 	%p12, %r101, %r89;
	@%p12 bra 	$L__BB0_25;
	add.s32 	%r100, %r100, 1;
	st.global.u32 	[%rd1], %r100;
	ld.global.u32 	%r101, [%rd4];
$L__BB0_25:
	ld.global.u32 	%r90, [%rd14+12];
	setp.ne.s32 	%p13, %r101, %r90;
	@%p13 bra 	$L__BB0_27;
	add.s32 	%r100, %r100, 1;
	st.global.u32 	[%rd1], %r100;
	ld.global.u32 	%r101, [%rd4];
$L__BB0_27:
	ld.global.u32 	%r91, [%rd14+16];
	setp.ne.s32 	%p14, %r101, %r91;
	@%p14 bra 	$L__BB0_29;
	add.s32 	%r100, %r100, 1;
	st.global.u32 	[%rd1], %r100;
	ld.global.u32 	%r101, [%rd4];
$L__BB0_29:
	ld.global.u32 	%r92, [%rd14+20];
	setp.ne.s32 	%p15, %r101, %r92;
	@%p15 bra 	$L__BB0_31;
	add.s32 	%r100, %r100, 1;
	st.global.u32 	[%rd1], %r100;
	ld.global.u32 	%r101, [%rd4];
$L__BB0_31:
	ld.global.u32 	%r93, [%rd14+24];
	setp.ne.s32 	%p16, %r101, %r93;
	@%p16 bra 	$L__BB0_33;
	add.s32 	%r100, %r100, 1;
	st.global.u32 	[%rd1], %r100;
	ld.global.u32 	%r101, [%rd4];
$L__BB0_33:
	ld.global.u32 	%r94, [%rd14+28];
	setp.ne.s32 	%p17, %r101, %r94;
	@%p17 bra 	$L__BB0_35;
	add.s32 	%r100, %r100, 1;
	st.global.u32 	[%rd1], %r100;
$L__BB0_35:
	add.s32 	%r98, %r98, 16;
	add.s64 	%rd14, %rd14, 64;
	setp.ne.s32 	%p18, %r98, 2048;
	@%p18 bra 	$L__BB0_3;
	add.s32 	%r96, %r96, %r3;
	setp.lt.s32 	%p19, %r96, 2048;
	@%p19 bra 	$L__BB0_2;
$L__BB0_37:
	ret;

}


// ===== COMPILED SASS (sm_100) =====

	.target	sm_100

	.elftype	@"ET_EXEC"


//--------------------- .note.nv.tkinfo           --------------------------
	.section	.note.nv.tkinfo,"",@"SHT_NOTE"
	.sectionflags	@"SHF_NOTE_NV_TKINFO"
	.tkinfo
        /*0018*/ 	.word	0x00000002
        /*0030*/ 	.string	""
        /*0030*/ 	.string	"ptxas"
        /*0030*/ 	.string	"Cuda compilation tools, release 13.0, V13.0.88"
        /*0030*/ 	.string	"Build cuda_13.0.r13.0/compiler.36424714_0"
        /*0030*/ 	.string	"-arch sm_100 -m 64 "



//--------------------- .note.nv.cuinfo           --------------------------
	.section	.note.nv.cuinfo,"",@"SHT_NOTE"
	.sectionflags	@"SHF_NOTE_NV_CUINFO"
        /*0018*/ 	.short	0x0002
        /*001a*/ 	.short	0x0064
        /*001c*/ 	.short	0x0082
	.zero		2


//--------------------- .nv.info                  --------------------------
	.section	.nv.info,"",@"SHT_CUDA_INFO"
	.align	4


	//----- nvinfo : EIATTR_REGCOUNT
	.align		4
        /*0000*/ 	.byte	0x04, 0x2f
        /*0002*/ 	.short	(.L_1 - .L_0)
	.align		4
.L_0:
        /*0004*/ 	.word	index@(_Z15common_elementsPiS_S_)
        /*0008*/ 	.word	0x0000000e


	//----- nvinfo : EIATTR_FRAME_SIZE
	.align		4
.L_1:
        /*000c*/ 	.byte	0x04, 0x11
        /*000e*/ 	.short	(.L_3 - .L_2)
	.align		4
.L_2:
        /*0010*/ 	.word	index@(_Z15common_elementsPiS_S_)
        /*0014*/ 	.word	0x00000000


	//----- nvinfo : EIATTR_MIN_STACK_SIZE
	.align		4
.L_3:
        /*0018*/ 	.byte	0x04, 0x12
        /*001a*/ 	.short	(.L_5 - .L_4)
	.align		4
.L_4:
        /*001c*/ 	.word	index@(_Z15common_elementsPiS_S_)
        /*0020*/ 	.word	0x00000000
.L_5:


//--------------------- .nv.compat                --------------------------
	.section	.nv.compat,"",@"SHT_CUDA_COMPAT_INFO"
	.align	4
        /*0000*/ 	.byte	0x02, 0x09, 0x00, 0x00, 0x02, 0x02, 0x01, 0x00, 0x02, 0x05, 0x05, 0x00, 0x03, 0x07, 0x01, 0x01
        /*0010*/ 	.byte	0x02, 0x03, 0x00, 0x00, 0x02, 0x06, 0x01, 0x00, 0x04, 0x0b, 0x08, 0x00, 0x09, 0x00, 0x00, 0x00
        /*0020*/ 	.byte	0x00, 0x00, 0x00, 0x00


//--------------------- .nv.info._Z15common_elementsPiS_S_ --------------------------
	.section	.nv.info._Z15common_elementsPiS_S_,"",@"SHT_CUDA_INFO"
	.sectionflags	@""
	.align	4


	//----- nvinfo : EIATTR_CUDA_API_VERSION
	.align		4
        /*0000*/ 	.byte	0x04, 0x37
        /*0002*/ 	.short	(.L_7 - .L_6)
.L_6:
        /*0004*/ 	.word	0x00000082


	//----- nvinfo : EIATTR_KPARAM_INFO
	.align		4
.L_7:
        /*0008*/ 	.byte	0x04, 0x17
        /*000a*/ 	.short	(.L_9 - .L_8)
.L_8:
        /*000c*/ 	.word	0x00000000
        /*0010*/ 	.short	0x0002
        /*0012*/ 	.short	0x0010
        /*0014*/ 	.byte	0x00, 0xf5, 0x21, 0x00


	//----- nvinfo : EIATTR_KPARAM_INFO
	.align		4
.L_9:
        /*0018*/ 	.byte	0x04, 0x17
        /*001a*/ 	.short	(.L_11 - .L_10)
.L_10:
        /*001c*/ 	.word	0x00000000
        /*0020*/ 	.short	0x0001
        /*0022*/ 	.short	0x0008
        /*0024*/ 	.byte	0x00, 0xf5, 0x21, 0x00


	//----- nvinfo : EIATTR_KPARAM_INFO
	.align		4
.L_11:
        /*0028*/ 	.byte	0x04, 0x17
        /*002a*/ 	.short	(.L_13 - .L_12)
.L_12:
        /*002c*/ 	.word	0x00000000
        /*0030*/ 	.short	0x0000
        /*0032*/ 	.short	0x0000
        /*0034*/ 	.byte	0x00, 0xf5, 0x21, 0x00


	//----- nvinfo : EIATTR_SPARSE_MMA_MASK
	.align		4
.L_13:
        /*0038*/ 	.byte	0x03, 0x50
        /*003a*/ 	.short	0x0000


	//----- nvinfo : EIATTR_MAXREG_COUNT
	.align		4
        /*003c*/ 	.byte	0x03, 0x1b
        /*003e*/ 	.short	0x00ff


	//----- nvinfo : EIATTR_MERCURY_ISA_VERSION
	.align		4
        /*0040*/ 	.byte	0x03, 0x5f
        /*0042*/ 	.short	0x0101


	//----- nvinfo : EIATTR_VRC_CTA_INIT_COUNT
	.align		4
        /*0044*/ 	.byte	0x02, 0x4a
	.zero		1
	.zero		1


	//----- nvinfo : EIATTR_EXIT_INSTR_OFFSETS
	.align		4
        /*0048*/ 	.byte	0x04, 0x1c
        /*004a*/ 	.short	(.L_15 - .L_14)


	//   ....[0]....
.L_14:
        /*004c*/ 	.word	0x000000a0


	//   ....[1]....
        /*0050*/ 	.word	0x000006e0


	//----- nvinfo : EIATTR_CRS_STACK_SIZE
	.align		4
.L_15:
        /*0054*/ 	.byte	0x04, 0x1e
        /*0056*/ 	.short	(.L_17 - .L_16)
.L_16:
        /*0058*/ 	.word	0x00000000


	//----- nvinfo : EIATTR_CBANK_PARAM_SIZE
	.align		4
.L_17:
        /*005c*/ 	.byte	0x03, 0x19
        /*005e*/ 	.short	0x0018


	//----- nvinfo : EIATTR_PARAM_CBANK
	.align		4
        /*0060*/ 	.byte	0x04, 0x0a
        /*0062*/ 	.short	(.L_19 - .L_18)
	.align		4
.L_18:
        /*0064*/ 	.word	index@(.nv.constant0._Z15common_elementsPiS_S_)
        /*0068*/ 	.short	0x0380
        /*006a*/ 	.short	0x0018


	//----- nvinfo : EIATTR_SW_WAR
	.align		4
.L_19:
        /*006c*/ 	.byte	0x04, 0x36
        /*006e*/ 	.short	(.L_21 - .L_20)
.L_20:
        /*0070*/ 	.word	0x00000008
.L_21:


//--------------------- .nv.callgraph             --------------------------
	.section	.nv.callgraph,"",@"SHT_CUDA_CALLGRAPH"
	.align	4
	.sectionentsize	8
	.align		4
        /*0000*/ 	.word	0x00000000
	.align		4
        /*0004*/ 	.word	0xffffffff
	.align		4
        /*0008*/ 	.word	0x00000000
	.align		4
        /*000c*/ 	.word	0xfffffffe
	.align		4
        /*0010*/ 	.word	0x00000000
	.align		4
        /*0014*/ 	.word	0xfffffffd
	.align		4
        /*0018*/ 	.word	0x00000000
	.align		4
        /*001c*/ 	.word	0xfffffffc


//--------------------- .text._Z15common_elementsPiS_S_ --------------------------
	.section	.text._Z15common_elementsPiS_S_,"ax",@progbits
	.align	128
        .global         _Z15common_elementsPiS_S_
        .type           _Z15common_elementsPiS_S_,@function
        .size           _Z15common_elementsPiS_S_,(.L_x_3 - _Z15common_elementsPiS_S_)
        .other          _Z15common_elementsPiS_S_,@"STO_CUDA_ENTRY STV_DEFAULT"
_Z15common_elementsPiS_S_:
.text._Z15common_elementsPiS_S_:
[----:B------:R-:W-:Y:S01]  /*0000*/  LDC R1, c[0x0][0x37c] ;  /* 0x0000df00ff017b82 */ /* 0x000fe20000000800 */
[----:B------:R-:W0:Y:S01]  /*0010*/  S2R R0, SR_CTAID.X ;  /* 0x0000000000007919 */ /* 0x000e220000002500 */
[----:B------:R-:W0:Y:S06]  /*0020*/  LDCU UR4, c[0x0][0x360] ;  /* 0x00006c00ff0477ac */ /* 0x000e2c0008000800 */
[----:B------:R-:W1:Y:S01]  /*0030*/  LDC.64 R2, c[0x0][0x390] ;  /* 0x0000e400ff027b82 */ /* 0x000e620000000a00 */
[----:B------:R-:W0:Y:S01]  /*0040*/  S2R R5, SR_TID.X ;  /* 0x0000000000057919 */ /* 0x000e220000002100 */
[----:B------:R-:W2:Y:S01]  /*0050*/  LDCU.64 UR8, c[0x0][0x358] ;  /* 0x00006b00ff0877ac */ /* 0x000ea20008000a00 */
[----:B0-----:R-:W-:-:S04]  /*0060*/  IMAD R0, R0, UR4, R5 ;  /* 0x0000000400007c24 */ /* 0x001fc8000f8e0205 */
[C---:B-1----:R-:W-:Y:S01]  /*0070*/  IMAD.WIDE R2, R0.reuse, 0x4, R2 ;  /* 0x0000000400027825 */ /* 0x042fe200078e0202 */
[----:B------:R-:W-:-:S04]  /*0080*/  ISETP.GT.AND P0, PT, R0, 0x7ff, PT ;  /* 0x000007ff0000780c */ /* 0x000fc80003f04270 */
[----:B--2---:R0:W-:Y:S09]  /*0090*/  STG.E desc[UR8][R2.64], RZ ;  /* 0x000000ff02007986 */ /* 0x0041f2000c101908 */
[----:B------:R-:W-:Y:S05]  /*00a0*/  @P0 EXIT ;  /* 0x000000000000094d */ /* 0x000fea0003800000 */
[----:B------:R-:W1:Y:S01]  /*00b0*/  LDCU.64 UR6, c[0x0][0x388] ;  /* 0x00007100ff0677ac */ /* 0x000e620008000a00 */
[----:B------:R-:W-:Y:S01]  /*00c0*/  IMAD.MOV.U32 R9, RZ, RZ, RZ ;  /* 0x000000ffff097224 */ /* 0x000fe200078e00ff */
[----:B------:R-:W2:Y:S01]  /*00d0*/  LDCU UR5, c[0x0][0x370] ;  /* 0x00006e00ff0577ac */ /* 0x000ea20008000800 */
[----:B-1----:R-:W-:Y:S02]  /*00e0*/  UIADD3 UR6, UP0, UPT, UR6, 0x20, URZ ;  /* 0x0000002006067890 */ /* 0x002fe4000ff1e0ff */
[----:B--2---:R-:W-:Y:S02]  /*00f0*/  UIMAD UR4, UR4, UR5, URZ ;  /* 0x00000005040472a4 */ /* 0x004fe4000f8e02ff */
[----:B------:R-:W-:-:S12]  /*0100*/  UIADD3.X UR5, UPT, UPT, URZ, UR7, URZ, UP0, !UPT ;  /* 0x00000007ff057290 */ /* 0x000fd800087fe4ff */
.L_x_1:
[----:B-1----:R-:W1:Y:S01]  /*0110*/  LDC.64 R4, c[0x0][0x380] ;  /* 0x0000e000ff047b82 */ /* 0x002e620000000a00 */
[----:B------:R-:W-:Y:S02]  /*0120*/  IMAD.MOV.U32 R8, RZ, RZ, RZ ;  /* 0x000000ffff087224 */ /* 0x000fe400078e00ff */
[----:B------:R-:W-:Y:S02]  /*0130*/  IMAD.U32 R6, RZ, RZ, UR6 ;  /* 0x00000006ff067e24 */ /* 0x000fe4000f8e00ff */
[----:B------:R-:W-:Y:S02]  /*0140*/  IMAD.U32 R7, RZ, RZ, UR5 ;  /* 0x00000005ff077e24 */ /* 0x000fe4000f8e00ff */
[----:B-1----:R-:W-:-:S04]  /*0150*/  IMAD.WIDE R4, R0, 0x4, R4 ;  /* 0x0000000400047825 */ /* 0x002fc800078e0204 */
[----:B------:R-:W-:-:S05]  /*0160*/  VIADD R0, R0, UR4 ;  /* 0x0000000400007c36 */ /* 0x000fca0008000000 */
[----:B------:R-:W-:-:S13]  /*0170*/  ISETP.GE.AND P0, PT, R0, 0x800, PT ;  /* 0x000008000000780c */ /* 0x000fda0003f06270 */
.L_x_0:
[----:B------:R-:W2:Y:S04]  /*0180*/  LDG.E R11, desc[UR8][R4.64] ;  /* 0x00000008040b7981 */ /* 0x000ea8000c1e1900 */
[----:B------:R-:W2:Y:S02]  /*0190*/  LDG.E R10, desc[UR8][R6.64+-0x20] ;  /* 0xffffe008060a7981 */ /* 0x000ea4000c1e1900 */
[----:B--2---:R-:W-:-:S13]  /*01a0*/  ISETP.NE.AND P1, PT, R11, R10, PT ;  /* 0x0000000a0b00720c */ /* 0x004fda0003f25270 */
[----:B-1----:R-:W-:-:S05]  /*01b0*/  @!P1 IADD3 R9, PT, PT, R9, 0x1, RZ ;  /* 0x0000000109099810 */ /* 0x002fca0007ffe0ff */
[----:B------:R1:W-:Y:S04]  /*01c0*/  @!P1 STG.E desc[UR8][R2.64], R9 ;  /* 0x0000000902009986 */ /* 0x0003e8000c101908 */
[----:B------:R-:W2:Y:S04]  /*01d0*/  @!P1 LDG.E R11, desc[UR8][R4.64] ;  /* 0x00000008040b9981 */ /* 0x000ea8000c1e1900 */
[----:B------:R-:W2:Y:S02]  /*01e0*/  LDG.E R10, desc[UR8][R6.64+-0x1c] ;  /* 0xffffe408060a7981 */ /* 0x000ea4000c1e1900 */
[----:B--2---:R-:W-:-:S13]  /*01f0*/  ISETP.NE.AND P1, PT, R11, R10, PT ;  /* 0x0000000a0b00720c */ /* 0x004fda0003f25270 */
[----:B-1----:R-:W-:-:S05]  /*0200*/  @!P1 VIADD R9, R9, 0x1 ;  /* 0x0000000109099836 */ /* 0x002fca0000000000 */
        /* <DEDUP_REMOVED lines=67> */
[----:B------:R-:W2:Y:S01]  /*0640*/  LDG.E R10, desc[UR8][R6.64+0x1c] ;  /* 0x00001c08060a7981 */ /* 0x000ea2000c1e1900 */
[----:B------:R-:W-:-:S05]  /*0650*/  VIADD R8, R8, 0x10 ;  /* 0x0000001008087836 */ /* 0x000fca0000000000 */
[----:B------:R-:W-:Y:S02]  /*0660*/  ISETP.NE.AND P2, PT, R8, 0x800, PT ;  /* 0x000008000800780c */ /* 0x000fe40003f45270 */
[----:B--2---:R-:W-:-:S13]  /*0670*/  ISETP.NE.AND P1, PT, R11, R10, PT ;  /* 0x0000000a0b00720c */ /* 0x004fda0003f25270 */
[----:B-1----:R-:W-:-:S05]  /*0680*/  @!P1 IADD3 R9, PT, PT, R9, 0x1, RZ ;  /* 0x0000000109099810 */ /* 0x002fca0007ffe0ff */
[----:B------:R1:W-:Y:S01]  /*0690*/  @!P1 STG.E desc[UR8][R2.64], R9 ;  /* 0x0000000902009986 */ /* 0x0003e2000c101908 */
[----:B------:R-:W-:-:S05]  /*06a0*/  IADD3 R6, P1, PT, R6, 0x40, RZ ;  /* 0x0000004006067810 */ /* 0x000fca0007f3e0ff */
[----:B------:R-:W-:Y:S01]  /*06b0*/  IMAD.X R7, RZ, RZ, R7, P1 ;  /* 0x000000ffff077224 */ /* 0x000fe200008e0607 */
[----:B------:R-:W-:Y:S07]  /*06c0*/  @P2 BRA `(.L_x_0) ;  /* 0xfffffff800ac2947 */ /* 0x000fee000383ffff */
[----:B------:R-:W-:Y:S05]  /*06d0*/  @!P0 BRA `(.L_x_1) ;  /* 0xfffffff8008c8947 */ /* 0x000fea000383ffff */
[----:B------:R-:W-:Y:S05]  /*06e0*/  EXIT ;  /* 0x000000000000794d */ /* 0x000fea0003800000 */
.L_x_2:
[----:B------:R-:W-:-:S00]  /*06f0*/  BRA `(.L_x_2) ;  /* 0xfffffffc00fc7947 */ /* 0x000fc0000383ffff */
[----:B------:R-:W-:-:S00]  /*0700*/  NOP ;  /* 0x0000000000007918 */ /* 0x000fc00000000000 */
[----:B------:R-:W-:-:S00]  /*0710*/  NOP ;  /* 0x0000000000007918 */ /* 0x000fc00000000000 */
[----:B------:R-:W-:-:S00]  /*0720*/  NOP ;  /* 0x0000000000007918 */ /* 0x000fc00000000000 */
[----:B------:R-:W-:-:S00]  /*0730*/  NOP ;  /* 0x0000000000007918 */ /* 0x000fc00000000000 */
[----:B------:R-:W-:-:S00]  /*0740*/  NOP ;  /* 0x0000000000007918 */ /* 0x000fc00000000000 */
[----:B------:R-:W-:-:S00]  /*0750*/  NOP ;  /* 0x0000000000007918 */ /* 0x000fc00000000000 */
[----:B------:R-:W-:-:S00]  /*0760*/  NOP ;  /* 0x0000000000007918 */ /* 0x000fc00000000000 */
[----:B------:R-:W-:-:S00]  /*0770*/  NOP ;  /* 0x0000000000007918 */ /* 0x000fc00000000000 */
.L_x_3:


//--------------------- .nv.shared.reserved.0     --------------------------
	.section	.nv.shared.reserved.0,"aw",@nobits
	.weak		__nv_reservedSMEM_offset_0_alias
	.size		__nv_reservedSMEM_offset_0_alias, 0, 64
	.other		__nv_reservedSMEM_offset_0_alias,@"STO_CUDA_RESERVED_SHARED STV_DEFAULT"
__nv_reservedSMEM_offset_0_alias:
	.zero		0
	.zero		64


//--------------------- .nv.constant0._Z15common_elementsPiS_S_ --------------------------
	.section	.nv.constant0._Z15common_elementsPiS_S_,"a",@progbits
	.sectionflags	@""
	.align	4
.nv.constant0._Z15common_elementsPiS_S_:
	.zero		920


//--------------------- SYMBOLS --------------------------

	.type		.nv.reservedSmem.offset0,@object
	.size		.nv.reservedSmem.offset0,0x4
